//
// Generated by NVIDIA NVVM Compiler
//
// Compiler Build ID: CL-36424714
// Cuda compilation tools, release 13.0, V13.0.88
// Based on NVVM 20.0.0
//

.version 9.0
.target sm_100
.address_size 64

	// .globl	_Z6vecaddPfS_S_i

.visible .entry _Z6vecaddPfS_S_i(
	.param .u64 .ptr .align 1 _Z6vecaddPfS_S_i_param_0,
	.param .u64 .ptr .align 1 _Z6vecaddPfS_S_i_param_1,
	.param .u64 .ptr .align 1 _Z6vecaddPfS_S_i_param_2,
	.param .u32 _Z6vecaddPfS_S_i_param_3
)
{
	.reg .pred 	%p<10>;
	.reg .b32 	%r<23>;
	.reg .b32 	%f<88>;
	.reg .b64 	%rd<40>;

	ld.param.u64 	%rd22, [_Z6vecaddPfS_S_i_param_0];
	ld.param.u64 	%rd23, [_Z6vecaddPfS_S_i_param_1];
	ld.param.u64 	%rd24, [_Z6vecaddPfS_S_i_param_2];
	ld.param.u32 	%r16, [_Z6vecaddPfS_S_i_param_3];
	cvta.to.global.u64 	%rd1, %rd22;
	cvta.to.global.u64 	%rd2, %rd24;
	cvta.to.global.u64 	%rd3, %rd23;
	setp.lt.s32 	%p1, %r16, 1;
	@%p1 bra 	$L__BB0_13;
	and.b32  	%r1, %r16, 15;
	setp.lt.u32 	%p2, %r16, 16;
	mov.b32 	%r20, 0;
	@%p2 bra 	$L__BB0_4;
	and.b32  	%r20, %r16, 2147483632;
	neg.s32 	%r18, %r20;
	add.s64 	%rd36, %rd3, 32;
	add.s64 	%rd35, %rd2, 32;
	add.s64 	%rd34, %rd1, 32;
$L__BB0_3:
	.pragma "nounroll";
	ld.global.f32 	%f1, [%rd36+-32];
	ld.global.f32 	%f2, [%rd35+-32];
	add.f32 	%f3, %f1, %f2;
	st.global.f32 	[%rd34+-32], %f3;
	ld.global.f32 	%f4, [%rd36+-28];
	ld.global.f32 	%f5, [%rd35+-28];
	add.f32 	%f6, %f4, %f5;
	st.global.f32 	[%rd34+-28], %f6;
	ld.global.f32 	%f7, [%rd36+-24];
	ld.global.f32 	%f8, [%rd35+-24];
	add.f32 	%f9, %f7, %f8;
	st.global.f32 	[%rd34+-24], %f9;
	ld.global.f32 	%f10, [%rd36+-20];
	ld.global.f32 	%f11, [%rd35+-20];
	add.f32 	%f12, %f10, %f11;
	st.global.f32 	[%rd34+-20], %f12;
	ld.global.f32 	%f13, [%rd36+-16];
	ld.global.f32 	%f14, [%rd35+-16];
	add.f32 	%f15, %f13, %f14;
	st.global.f32 	[%rd34+-16], %f15;
	ld.global.f32 	%f16, [%rd36+-12];
	ld.global.f32 	%f17, [%rd35+-12];
	add.f32 	%f18, %f16, %f17;
	st.global.f32 	[%rd34+-12], %f18;
	ld.global.f32 	%f19, [%rd36+-8];
	ld.global.f32 	%f20, [%rd35+-8];
	add.f32 	%f21, %f19, %f20;
	st.global.f32 	[%rd34+-8], %f21;
	ld.global.f32 	%f22, [%rd36+-4];
	ld.global.f32 	%f23, [%rd35+-4];
	add.f32 	%f24, %f22, %f23;
	st.global.f32 	[%rd34+-4], %f24;
	ld.global.f32 	%f25, [%rd36];
	ld.global.f32 	%f26, [%rd35];
	add.f32 	%f27, %f25, %f26;
	st.global.f32 	[%rd34], %f27;
	ld.global.f32 	%f28, [%rd36+4];
	ld.global.f32 	%f29, [%rd35+4];
	add.f32 	%f30, %f28, %f29;
	st.global.f32 	[%rd34+4], %f30;
	ld.global.f32 	%f31, [%rd36+8];
	ld.global.f32 	%f32, [%rd35+8];
	add.f32 	%f33, %f31, %f32;
	st.global.f32 	[%rd34+8], %f33;
	ld.global.f32 	%f34, [%rd36+12];
	ld.global.f32 	%f35, [%rd35+12];
	add.f32 	%f36, %f34, %f35;
	st.global.f32 	[%rd34+12], %f36;
	ld.global.f32 	%f37, [%rd36+16];
	ld.global.f32 	%f38, [%rd35+16];
	add.f32 	%f39, %f37, %f38;
	st.global.f32 	[%rd34+16], %f39;
	ld.global.f32 	%f40, [%rd36+20];
	ld.global.f32 	%f41, [%rd35+20];
	add.f32 	%f42, %f40, %f41;
	st.global.f32 	[%rd34+20], %f42;
	ld.global.f32 	%f43, [%rd36+24];
	ld.global.f32 	%f44, [%rd35+24];
	add.f32 	%f45, %f43, %f44;
	st.global.f32 	[%rd34+24], %f45;
	ld.global.f32 	%f46, [%rd36+28];
	ld.global.f32 	%f47, [%rd35+28];
	add.f32 	%f48, %f46, %f47;
	st.global.f32 	[%rd34+28], %f48;
	add.s32 	%r18, %r18, 16;
	add.s64 	%rd36, %rd36, 64;
	add.s64 	%rd35, %rd35, 64;
	add.s64 	%rd34, %rd34, 64;
	setp.ne.s32 	%p3, %r18, 0;
	@%p3 bra 	$L__BB0_3;
$L__BB0_4:
	setp.eq.s32 	%p4, %r1, 0;
	@%p4 bra 	$L__BB0_13;
	and.b32  	%r7, %r16, 7;
	setp.lt.u32 	%p5, %r1, 8;
	@%p5 bra 	$L__BB0_7;
	mul.wide.u32 	%rd25, %r20, 4;
	add.s64 	%rd26, %rd3, %rd25;
	ld.global.f32 	%f49, [%rd26];
	add.s64 	%rd27, %rd2, %rd25;
	ld.global.f32 	%f50, [%rd27];
	add.f32 	%f51, %f49, %f50;
	add.s64 	%rd28, %rd1, %rd25;
	st.global.f32 	[%rd28], %f51;
	ld.global.f32 	%f52, [%rd26+4];
	ld.global.f32 	%f53, [%rd27+4];
	add.f32 	%f54, %f52, %f53;
	st.global.f32 	[%rd28+4], %f54;
	ld.global.f32 	%f55, [%rd26+8];
	ld.global.f32 	%f56, [%rd27+8];
	add.f32 	%f57, %f55, %f56;
	st.global.f32 	[%rd28+8], %f57;
	ld.global.f32 	%f58, [%rd26+12];
	ld.global.f32 	%f59, [%rd27+12];
	add.f32 	%f60, %f58, %f59;
	st.global.f32 	[%rd28+12], %f60;
	ld.global.f32 	%f61, [%rd26+16];
	ld.global.f32 	%f62, [%rd27+16];
	add.f32 	%f63, %f61, %f62;
	st.global.f32 	[%rd28+16], %f63;
	ld.global.f32 	%f64, [%rd26+20];
	ld.global.f32 	%f65, [%rd27+20];
	add.f32 	%f66, %f64, %f65;
	st.global.f32 	[%rd28+20], %f66;
	ld.global.f32 	%f67, [%rd26+24];
	ld.global.f32 	%f68, [%rd27+24];
	add.f32 	%f69, %f67, %f68;
	st.global.f32 	[%rd28+24], %f69;
	ld.global.f32 	%f70, [%rd26+28];
	ld.global.f32 	%f71, [%rd27+28];
	add.f32 	%f72, %f70, %f71;
	st.global.f32 	[%rd28+28], %f72;
	add.s32 	%r20, %r20, 8;
$L__BB0_7:
	setp.eq.s32 	%p6, %r7, 0;
	@%p6 bra 	$L__BB0_13;
	and.b32  	%r10, %r16, 3;
	setp.lt.u32 	%p7, %r7, 4;
	@%p7 bra 	$L__BB0_10;
	mul.wide.u32 	%rd29, %r20, 4;
	add.s64 	%rd30, %rd3, %rd29;
	ld.global.f32 	%f73, [%rd30];
	add.s64 	%rd31, %rd2, %rd29;
	ld.global.f32 	%f74, [%rd31];
	add.f32 	%f75, %f73, %f74;
	add.s64 	%rd32, %rd1, %rd29;
	st.global.f32 	[%rd32], %f75;
	ld.global.f32 	%f76, [%rd30+4];
	ld.global.f32 	%f77, [%rd31+4];
	add.f32 	%f78, %f76, %f77;
	st.global.f32 	[%rd32+4], %f78;
	ld.global.f32 	%f79, [%rd30+8];
	ld.global.f32 	%f80, [%rd31+8];
	add.f32 	%f81, %f79, %f80;
	st.global.f32 	[%rd32+8], %f81;
	ld.global.f32 	%f82, [%rd30+12];
	ld.global.f32 	%f83, [%rd31+12];
	add.f32 	%f84, %f82, %f83;
	st.global.f32 	[%rd32+12], %f84;
	add.s32 	%r20, %r20, 4;
$L__BB0_10:
	setp.eq.s32 	%p8, %r10, 0;
	@%p8 bra 	$L__BB0_13;
	mul.wide.u32 	%rd33, %r20, 4;
	add.s64 	%rd39, %rd1, %rd33;
	add.s64 	%rd38, %rd2, %rd33;
	add.s64 	%rd37, %rd3, %rd33;
	neg.s32 	%r22, %r10;
$L__BB0_12:
	.pragma "nounroll";
	ld.global.f32 	%f85, [%rd37];
	ld.global.f32 	%f86, [%rd38];
	add.f32 	%f87, %f85, %f86;
	st.global.f32 	[%rd39], %f87;
	add.s64 	%rd39, %rd39, 4;
	add.s64 	%rd38, %rd38, 4;
	add.s64 	%rd37, %rd37, 4;
	add.s32 	%r22, %r22, 1;
	setp.ne.s32 	%p9, %r22, 0;
	@%p9 bra 	$L__BB0_12;
$L__BB0_13:
	ret;

}


// ===== COMPILED SASS (sm_100) =====

	.target	sm_100

	.elftype	@"ET_EXEC"


//--------------------- .note.nv.tkinfo           --------------------------
	.section	.note.nv.tkinfo,"",@"SHT_NOTE"
	.sectionflags	@"SHF_NOTE_NV_TKINFO"
	.tkinfo
        /*0018*/ 	.word	0x00000002
        /*0030*/ 	.string	""
        /*0030*/ 	.string	"ptxas"
        /*0030*/ 	.string	"Cuda compilation tools, release 13.0, V13.0.88"
        /*0030*/ 	.string	"Build cuda_13.0.r13.0/compiler.36424714_0"
        /*0030*/ 	.string	"-arch sm_100 -m 64 "



//--------------------- .note.nv.cuinfo           --------------------------
	.section	.note.nv.cuinfo,"",@"SHT_NOTE"
	.sectionflags	@"SHF_NOTE_NV_CUINFO"
        /*0018*/ 	.short	0x0002
        /*001a*/ 	.short	0x0064
        /*001c*/ 	.short	0x0082
	.zero		2


//--------------------- .nv.info                  --------------------------
	.section	.nv.info,"",@"SHT_CUDA_INFO"
	.align	4


	//----- nvinfo : EIATTR_REGCOUNT
	.align		4
        /*0000*/ 	.byte	0x04, 0x2f
        /*0002*/ 	.short	(.L_1 - .L_0)
	.align		4
.L_0:
        /*0004*/ 	.word	index@(_Z6vecaddPfS_S_i)
        /*0008*/ 	.word	0x00000014


	//----- nvinfo : EIATTR_FRAME_SIZE
	.align		4
.L_1:
        /*000c*/ 	.byte	0x04, 0x11
        /*000e*/ 	.short	(.L_3 - .L_2)
	.align		4
.L_2:
        /*0010*/ 	.word	index@(_Z6vecaddPfS_S_i)
        /*0014*/ 	.word	0x00000000


	//----- nvinfo : EIATTR_MIN_STACK_SIZE
	.align		4
.L_3:
        /*0018*/ 	.byte	0x04, 0x12
        /*001a*/ 	.short	(.L_5 - .L_4)
	.align		4
.L_4:
        /*001c*/ 	.word	index@(_Z6vecaddPfS_S_i)
        /*0020*/ 	.word	0x00000000
.L_5:


//--------------------- .nv.compat                --------------------------
	.section	.nv.compat,"",@"SHT_CUDA_COMPAT_INFO"
	.align	4
        /*0000*/ 	.byte	0x02, 0x09, 0x00, 0x00, 0x02, 0x02, 0x01, 0x00, 0x02, 0x05, 0x05, 0x00, 0x03, 0x07, 0x01, 0x01
        /*0010*/ 	.byte	0x02, 0x03, 0x00, 0x00, 0x02, 0x06, 0x01, 0x00, 0x04, 0x0b, 0x08, 0x00, 0x09, 0x00, 0x00, 0x00
        /*0020*/ 	.byte	0x00, 0x00, 0x00, 0x00


//--------------------- .nv.info._Z6vecaddPfS_S_i --------------------------
	.section	.nv.info._Z6vecaddPfS_S_i,"",@"SHT_CUDA_INFO"
	.sectionflags	@""
	.align	4


	//----- nvinfo : EIATTR_CUDA_API_VERSION
	.align		4
        /*0000*/ 	.byte	0x04, 0x37
        /*0002*/ 	.short	(.L_7 - .L_6)
.L_6:
        /*0004*/ 	.word	0x00000082


	//----- nvinfo : EIATTR_KPARAM_INFO
	.align		4
.L_7:
        /*0008*/ 	.byte	0x04, 0x17
        /*000a*/ 	.short	(.L_9 - .L_8)
.L_8:
        /*000c*/ 	.word	0x00000000
        /*0010*/ 	.short	0x0003
        /*0012*/ 	.short	0x0018
        /*0014*/ 	.byte	0x00, 0xf0, 0x11, 0x00


	//----- nvinfo : EIATTR_KPARAM_INFO
	.align		4
.L_9:
        /*0018*/ 	.byte	0x04, 0x17
        /*001a*/ 	.short	(.L_11 - .L_10)
.L_10:
        /*001c*/ 	.word	0x00000000
        /*0020*/ 	.short	0x0002
        /*0022*/ 	.short	0x0010
        /*0024*/ 	.byte	0x00, 0xf5, 0x21, 0x00


	//----- nvinfo : EIATTR_KPARAM_INFO
	.align		4
.L_11:
        /*0028*/ 	.byte	0x04, 0x17
        /*002a*/ 	.short	(.L_13 - .L_12)
.L_12:
        /*002c*/ 	.word	0x00000000
        /*0030*/ 	.short	0x0001
        /*0032*/ 	.short	0x0008
        /*0034*/ 	.byte	0x00, 0xf5, 0x21, 0x00


	//----- nvinfo : EIATTR_KPARAM_INFO
	.align		4
.L_13:
        /*0038*/ 	.byte	0x04, 0x17
        /*003a*/ 	.short	(.L_15 - .L_14)
.L_14:
        /*003c*/ 	.word	0x00000000
        /*0040*/ 	.short	0x0000
        /*0042*/ 	.short	0x0000
        /*0044*/ 	.byte	0x00, 0xf5, 0x21, 0x00


	//----- nvinfo : EIATTR_SPARSE_MMA_MASK
	.align		4
.L_15:
        /*0048*/ 	.byte	0x03, 0x50
        /*004a*/ 	.short	0x0000


	//----- nvinfo : EIATTR_MAXREG_COUNT
	.align		4
        /*004c*/ 	.byte	0x03, 0x1b
        /*004e*/ 	.short	0x00ff


	//----- nvinfo : EIATTR_MERCURY_ISA_VERSION
	.align		4
        /*0050*/ 	.byte	0x03, 0x5f
        /*0052*/ 	.short	0x0101


	//----- nvinfo : EIATTR_VRC_CTA_INIT_COUNT
	.align		4
        /*0054*/ 	.byte	0x02, 0x4a
	.zero		1
	.zero		1


	//----- nvinfo : EIATTR_EXIT_INSTR_OFFSETS
	.align		4
        /*0058*/ 	.byte	0x04, 0x1c
        /*005a*/ 	.short	(.L_17 - .L_16)


	//   ....[0]....
.L_16:
        /*005c*/ 	.word	0x00000030


	//   ....[1]....
        /*0060*/ 	.word	0x00000680


	//   ....[2]....
        /*0064*/ 	.word	0x00000940


	//   ....[3]....
        /*0068*/ 	.word	0x00000b00


	//   ....[4]....
        /*006c*/ 	.word	0x00000ce0


	//----- nvinfo : EIATTR_CBANK_PARAM_SIZE
	.align		4
.L_17:
        /*0070*/ 	.byte	0x03, 0x19
        /*0072*/ 	.short	0x001c


	//----- nvinfo : EIATTR_PARAM_CBANK
	.align		4
        /*0074*/ 	.byte	0x04, 0x0a
        /*0076*/ 	.short	(.L_19 - .L_18)
	.align		4
.L_18:
        /*0078*/ 	.word	index@(.nv.constant0._Z6vecaddPfS_S_i)
        /*007c*/ 	.short	0x0380
        /*007e*/ 	.short	0x001c


	//----- nvinfo : EIATTR_SW_WAR
	.align		4
.L_19:
        /*0080*/ 	.byte	0x04, 0x36
        /*0082*/ 	.short	(.L_21 - .L_20)
.L_20:
        /*0084*/ 	.word	0x00000008
.L_21:


//--------------------- .nv.callgraph             --------------------------
	.section	.nv.callgraph,"",@"SHT_CUDA_CALLGRAPH"
	.align	4
	.sectionentsize	8
	.align		4
        /*0000*/ 	.word	0x00000000
	.align		4
        /*0004*/ 	.word	0xffffffff
	.align		4
        /*0008*/ 	.word	0x00000000
	.align		4
        /*000c*/ 	.word	0xfffffffe
	.align		4
        /*0010*/ 	.word	0x00000000
	.align		4
        /*0014*/ 	.word	0xfffffffd
	.align		4
        /*0018*/ 	.word	0x00000000
	.align		4
        /*001c*/ 	.word	0xfffffffc


//--------------------- .text._Z6vecaddPfS_S_i    --------------------------
	.section	.text._Z6vecaddPfS_S_i,"ax",@progbits
	.align	128
        .global         _Z6vecaddPfS_S_i
        .type           _Z6vecaddPfS_S_i,@function
        .size           _Z6vecaddPfS_S_i,(.L_x_6 - _Z6vecaddPfS_S_i)
        .other          _Z6vecaddPfS_S_i,@"STO_CUDA_ENTRY STV_DEFAULT"
_Z6vecaddPfS_S_i:
.text._Z6vecaddPfS_S_i:
[----:B------:R-:W-:Y:S08]  /*0000*/  LDC R1, c[0x0][0x37c] ;  /* 0x0000df00ff017b82 */ /* 0x000ff00000000800 */
[----:B------:R-:W0:Y:S02]  /*0010*/  LDC R2, c[0x0][0x398] ;  /* 0x0000e600ff027b82 */ /* 0x000e240000000800 */
[----:B0-----:R-:W-:-:S13]  /*0020*/  ISETP.GE.AND P0, PT, R2, 0x1, PT ;  /* 0x000000010200780c */ /* 0x001fda0003f06270 */
[----:B------:R-:W-:Y:S05]  /*0030*/  @!P0 EXIT ;  /* 0x000000000000894d */ /* 0x000fea0003800000 */
[C---:B------:R-:W-:Y:S01]  /*0040*/  ISETP.GE.U32.AND P1, PT, R2.reuse, 0x10, PT ;  /* 0x000000100200780c */ /* 0x040fe20003f26070 */
[----:B------:R-:W0:Y:S01]  /*0050*/  LDCU.64 UR10, c[0x0][0x358] ;  /* 0x00006b00ff0a77ac */ /* 0x000e220008000a00 */
[----:B------:R-:W-:Y:S01]  /*0060*/  LOP3.LUT R12, R2, 0xf, RZ, 0xc0, !PT ;  /* 0x0000000f020c7812 */ /* 0x000fe200078ec0ff */
[----:B------:R-:W-:-:S03]  /*0070*/  HFMA2 R0, -RZ, RZ, 0, 0 ;  /* 0x00000000ff007431 */ /* 0x000fc600000001ff */
[----:B------:R-:W-:-:S07]  /*0080*/  ISETP.NE.AND P0, PT, R12, RZ, PT ;  /* 0x000000ff0c00720c */ /* 0x000fce0003f05270 */
[----:B------:R-:W-:Y:S06]  /*0090*/  @!P1 BRA `(.L_x_0) ;  /* 0x0000000400789947 */ /* 0x000fec0003800000 */
[----:B------:R-:W1:Y:S01]  /*00a0*/  LDCU.128 UR12, c[0x0][0x380] ;  /* 0x00007000ff0c77ac */ /* 0x000e620008000c00 */
[----:B------:R-:W-:Y:S01]  /*00b0*/  LOP3.LUT R0, R2, 0x7ffffff0, RZ, 0xc0, !PT ;  /* 0x7ffffff002007812 */ /* 0x000fe200078ec0ff */
[----:B------:R-:W2:Y:S03]  /*00c0*/  LDCU.64 UR6, c[0x0][0x390] ;  /* 0x00007200ff0677ac */ /* 0x000ea60008000a00 */
[----:B------:R-:W-:Y:S01]  /*00d0*/  IADD3 R3, PT, PT, -R0, RZ, RZ ;  /* 0x000000ff00037210 */ /* 0x000fe20007ffe1ff */
[----:B-1----:R-:W-:Y:S02]  /*00e0*/  UIADD3 UR8, UP0, UPT, UR14, 0x20, URZ ;  /* 0x000000200e087890 */ /* 0x002fe4000ff1e0ff */
[----:B------:R-:W-:Y:S02]  /*00f0*/  UIADD3 UR4, UP2, UPT, UR12, 0x20, URZ ;  /* 0x000000200c047890 */ /* 0x000fe4000ff5e0ff */
[----:B--2---:R-:W-:-:S02]  /*0100*/  UIADD3 UR6, UP1, UPT, UR6, 0x20, URZ ;  /* 0x0000002006067890 */ /* 0x004fc4000ff3e0ff */
[----:B------:R-:W-:Y:S01]  /*0110*/  UIADD3.X UR9, UPT, UPT, URZ, UR15, URZ, UP0, !UPT ;  /* 0x0000000fff097290 */ /* 0x000fe200087fe4ff */
[----:B------:R-:W-:Y:S01]  /*0120*/  MOV R16, UR8 ;  /* 0x0000000800107c02 */ /* 0x000fe20008000f00 */
[----:B------:R-:W-:Y:S01]  /*0130*/  UIADD3.X UR5, UPT, UPT, URZ, UR13, URZ, UP2, !UPT ;  /* 0x0000000dff057290 */ /* 0x000fe200097fe4ff */
[----:B------:R-:W-:Y:S01]  /*0140*/  MOV R10, UR4 ;  /* 0x00000004000a7c02 */ /* 0x000fe20008000f00 */
[----:B------:R-:W-:Y:S01]  /*0150*/  UIADD3.X UR7, UPT, UPT, URZ, UR7, URZ, UP1, !UPT ;  /* 0x00000007ff077290 */ /* 0x000fe20008ffe4ff */
[----:B------:R-:W-:Y:S01]  /*0160*/  IMAD.U32 R11, RZ, RZ, UR6 ;  /* 0x00000006ff0b7e24 */ /* 0x000fe2000f8e00ff */
[----:B------:R-:W-:Y:S02]  /*0170*/  MOV R5, UR9 ;  /* 0x0000000900057c02 */ /* 0x000fe40008000f00 */
[----:B------:R-:W-:Y:S02]  /*0180*/  IMAD.U32 R13, RZ, RZ, UR5 ;  /* 0x00000005ff0d7e24 */ /* 0x000fe4000f8e00ff */
[----:B------:R-:W-:-:S07]  /*0190*/  MOV R14, UR7 ;  /* 0x00000007000e7c02 */ /* 0x000fce0008000f00 */
.L_x_1:
[----:B------:R-:W-:Y:S02]  /*01a0*/  MOV R4, R16 ;  /* 0x0000001000047202 */ /* 0x000fe40000000f00 */
[----:B------:R-:W-:Y:S02]  /*01b0*/  MOV R6, R11 ;  /* 0x0000000b00067202 */ /* 0x000fe40000000f00 */
[----:B------:R-:W-:Y:S01]  /*01c0*/  MOV R7, R14 ;  /* 0x0000000e00077202 */ /* 0x000fe20000000f00 */
[----:B0-2---:R-:W2:Y:S04]  /*01d0*/  LDG.E R8, desc[UR10][R4.64+-0x20] ;  /* 0xffffe00a04087981 */ /* 0x005ea8000c1e1900 */
[----:B------:R-:W2:Y:S02]  /*01e0*/  LDG.E R9, desc[UR10][R6.64+-0x20] ;  /* 0xffffe00a06097981 */ /* 0x000ea4000c1e1900 */
[----:B--2---:R-:W-:Y:S01]  /*01f0*/  FADD R11, R8, R9 ;  /* 0x00000009080b7221 */ /* 0x004fe20000000000 */
[----:B------:R-:W-:Y:S01]  /*0200*/  IMAD.MOV.U32 R8, RZ, RZ, R10 ;  /* 0x000000ffff087224 */ /* 0x000fe200078e000a */
[----:B------:R-:W-:-:S05]  /*0210*/  MOV R9, R13 ;  /* 0x0000000d00097202 */ /* 0x000fca0000000f00 */
[----:B------:R0:W-:Y:S04]  /*0220*/  STG.E desc[UR10][R8.64+-0x20], R11 ;  /* 0xffffe00b08007986 */ /* 0x0001e8000c10190a */
[----:B------:R-:W2:Y:S04]  /*0230*/  LDG.E R10, desc[UR10][R4.64+-0x1c] ;  /* 0xffffe40a040a7981 */ /* 0x000ea8000c1e1900 */
[----:B------:R-:W2:Y:S02]  /*0240*/  LDG.E R13, desc[UR10][R6.64+-0x1c] ;  /* 0xffffe40a060d7981 */ /* 0x000ea4000c1e1900 */
[----:B--2---:R-:W-:-:S05]  /*0250*/  FADD R13, R10, R13 ;  /* 0x0000000d0a0d7221 */ /* 0x004fca0000000000 */
[----:B------:R1:W-:Y:S04]  /*0260*/  STG.E desc[UR10][R8.64+-0x1c], R13 ;  /* 0xffffe40d08007986 */ /* 0x0003e8000c10190a */
[----:B------:R-:W2:Y:S04]  /*0270*/  LDG.E R10, desc[UR10][R4.64+-0x18] ;  /* 0xffffe80a040a7981 */ /* 0x000ea8000c1e1900 */
[----:B------:R-:W2:Y:S02]  /*0280*/  LDG.E R15, desc[UR10][R6.64+-0x18] ;  /* 0xffffe80a060f7981 */ /* 0x000ea4000c1e1900 */
[----:B--2---:R-:W-:-:S05]  /*0290*/  FADD R15, R10, R15 ;  /* 0x0000000f0a0f7221 */ /* 0x004fca0000000000 */
[----:B------:R2:W-:Y:S04]  /*02a0*/  STG.E desc[UR10][R8.64+-0x18], R15 ;  /* 0xffffe80f08007986 */ /* 0x0005e8000c10190a */
[----:B------:R-:W3:Y:S04]  /*02b0*/  LDG.E R10, desc[UR10][R4.64+-0x14] ;  /* 0xffffec0a040a7981 */ /* 0x000ee8000c1e1900 */
[----:B------:R-:W3:Y:S02]  /*02c0*/  LDG.E R17, desc[UR10][R6.64+-0x14] ;  /* 0xffffec0a06117981 */ /* 0x000ee4000c1e1900 */
[----:B---3--:R-:W-:-:S05]  /*02d0*/  FADD R17, R10, R17 ;  /* 0x000000110a117221 */ /* 0x008fca0000000000 */
[----:B------:R3:W-:Y:S04]  /*02e0*/  STG.E desc[UR10][R8.64+-0x14], R17 ;  /* 0xffffec1108007986 */ /* 0x0007e8000c10190a */
[----:B------:R-:W4:Y:S04]  /*02f0*/  LDG.E R10, desc[UR10][R4.64+-0x10] ;  /* 0xfffff00a040a7981 */ /* 0x000f28000c1e1900 */
[----:B0-----:R-:W4:Y:S02]  /*0300*/  LDG.E R11, desc[UR10][R6.64+-0x10] ;  /* 0xfffff00a060b7981 */ /* 0x001f24000c1e1900 */
[----:B----4-:R-:W-:-:S05]  /*0310*/  FADD R11, R10, R11 ;  /* 0x0000000b0a0b7221 */ /* 0x010fca0000000000 */
[----:B------:R0:W-:Y:S04]  /*0320*/  STG.E desc[UR10][R8.64+-0x10], R11 ;  /* 0xfffff00b08007986 */ /* 0x0001e8000c10190a */
[----:B------:R-:W4:Y:S04]  /*0330*/  LDG.E R10, desc[UR10][R4.64+-0xc] ;  /* 0xfffff40a040a7981 */ /* 0x000f28000c1e1900 */
[----:B-1----:R-:W4:Y:S02]  /*0340*/  LDG.E R13, desc[UR10][R6.64+-0xc] ;  /* 0xfffff40a060d7981 */ /* 0x002f24000c1e1900 */
[----:B----4-:R-:W-:-:S05]  /*0350*/  FADD R13, R10, R13 ;  /* 0x0000000d0a0d7221 */ /* 0x010fca0000000000 */
[----:B------:R1:W-:Y:S04]  /*0360*/  STG.E desc[UR10][R8.64+-0xc], R13 ;  /* 0xfffff40d08007986 */ /* 0x0003e8000c10190a */
[----:B------:R-:W4:Y:S04]  /*0370*/  LDG.E R10, desc[UR10][R4.64+-0x8] ;  /* 0xfffff80a040a7981 */ /* 0x000f28000c1e1900 */
[----:B--2---:R-:W4:Y:S02]  /*0380*/  LDG.E R15, desc[UR10][R6.64+-0x8] ;  /* 0xfffff80a060f7981 */ /* 0x004f24000c1e1900 */
[----:B----4-:R-:W-:-:S05]  /*0390*/  FADD R15, R10, R15 ;  /* 0x0000000f0a0f7221 */ /* 0x010fca0000000000 */
[----:B------:R2:W-:Y:S04]  /*03a0*/  STG.E desc[UR10][R8.64+-0x8], R15 ;  /* 0xfffff80f08007986 */ /* 0x0005e8000c10190a */
[----:B------:R-:W4:Y:S04]  /*03b0*/  LDG.E R10, desc[UR10][R4.64+-0x4] ;  /* 0xfffffc0a040a7981 */ /* 0x000f28000c1e1900 */
[----:B---3--:R-:W4:Y:S02]  /*03c0*/  LDG.E R17, desc[UR10][R6.64+-0x4] ;  /* 0xfffffc0a06117981 */ /* 0x008f24000c1e1900 */
[----:B----4-:R-:W-:-:S05]  /*03d0*/  FADD R17, R10, R17 ;  /* 0x000000110a117221 */ /* 0x010fca0000000000 */
        /* <DEDUP_REMOVED lines=26> */
[----:B--2---:R-:W4:Y:S01]  /*0580*/  LDG.E R15, desc[UR10][R6.64+0x18] ;  /* 0x0000180a060f7981 */ /* 0x004f22000c1e1900 */
[----:B------:R-:W-:Y:S01]  /*0590*/  IADD3 R3, PT, PT, R3, 0x10, RZ ;  /* 0x0000001003037810 */ /* 0x000fe20007ffe0ff */
[----:B----4-:R-:W-:-:S05]  /*05a0*/  FADD R15, R10, R15 ;  /* 0x0000000f0a0f7221 */ /* 0x010fca0000000000 */
[----:B------:R2:W-:Y:S04]  /*05b0*/  STG.E desc[UR10][R8.64+0x18], R15 ;  /* 0x0000180f08007986 */ /* 0x0005e8000c10190a */
[----:B------:R4:W5:Y:S04]  /*05c0*/  LDG.E R10, desc[UR10][R4.64+0x1c] ;  /* 0x00001c0a040a7981 */ /* 0x000968000c1e1900 */
[----:B---3--:R-:W5:Y:S01]  /*05d0*/  LDG.E R17, desc[UR10][R6.64+0x1c] ;  /* 0x00001c0a06117981 */ /* 0x008f62000c1e1900 */
[----:B------:R-:W-:Y:S02]  /*05e0*/  ISETP.NE.AND P1, PT, R3, RZ, PT ;  /* 0x000000ff0300720c */ /* 0x000fe40003f25270 */
[----:B0-----:R-:W-:-:S02]  /*05f0*/  IADD3 R11, P3, PT, R6, 0x40, RZ ;  /* 0x00000040060b7810 */ /* 0x001fc40007f7e0ff */
[----:B------:R-:W-:-:S03]  /*0600*/  IADD3 R16, P2, PT, R4, 0x40, RZ ;  /* 0x0000004004107810 */ /* 0x000fc60007f5e0ff */
[----:B------:R-:W-:Y:S01]  /*0610*/  IMAD.X R14, RZ, RZ, R7, P3 ;  /* 0x000000ffff0e7224 */ /* 0x000fe200018e0607 */
[----:B----4-:R-:W-:Y:S01]  /*0620*/  IADD3.X R5, PT, PT, RZ, R5, RZ, P2, !PT ;  /* 0x00000005ff057210 */ /* 0x010fe200017fe4ff */
[----:B-----5:R-:W-:Y:S01]  /*0630*/  FADD R17, R10, R17 ;  /* 0x000000110a117221 */ /* 0x020fe20000000000 */
[----:B------:R-:W-:-:S04]  /*0640*/  IADD3 R10, P4, PT, R8, 0x40, RZ ;  /* 0x00000040080a7810 */ /* 0x000fc80007f9e0ff */
[----:B------:R2:W-:Y:S01]  /*0650*/  STG.E desc[UR10][R8.64+0x1c], R17 ;  /* 0x00001c1108007986 */ /* 0x0005e2000c10190a */
[----:B-1----:R-:W-:Y:S01]  /*0660*/  IADD3.X R13, PT, PT, RZ, R9, RZ, P4, !PT ;  /* 0x00000009ff0d7210 */ /* 0x002fe200027fe4ff */
[----:B------:R-:W-:Y:S07]  /*0670*/  @P1 BRA `(.L_x_1) ;  /* 0xfffffff800c81947 */ /* 0x000fee000383ffff */
.L_x_0:
[----:B0-----:R-:W-:Y:S05]  /*0680*/  @!P0 EXIT ;  /* 0x000000000000894d */ /* 0x001fea0003800000 */
[----:B------:R-:W-:Y:S02]  /*0690*/  ISETP.GE.U32.AND P0, PT, R12, 0x8, PT ;  /* 0x000000080c00780c */ /* 0x000fe40003f06070 */
[----:B------:R-:W-:-:S04]  /*06a0*/  LOP3.LUT R14, R2, 0x7, RZ, 0xc0, !PT ;  /* 0x00000007020e7812 */ /* 0x000fc800078ec0ff */
[----:B------:R-:W-:-:S07]  /*06b0*/  ISETP.NE.AND P1, PT, R14, RZ, PT ;  /* 0x000000ff0e00720c */ /* 0x000fce0003f25270 */
[----:B------:R-:W-:Y:S06]  /*06c0*/  @!P0 BRA `(.L_x_2) ;  /* 0x00000000009c8947 */ /* 0x000fec0003800000 */
[----:B------:R-:W0:Y:S08]  /*06d0*/  LDC.64 R4, c[0x0][0x388] ;  /* 0x0000e200ff047b82 */ /* 0x000e300000000a00 */
[----:B------:R-:W1:Y:S08]  /*06e0*/  LDC.64 R6, c[0x0][0x390] ;  /* 0x0000e400ff067b82 */ /* 0x000e700000000a00 */
[----:B--2---:R-:W2:Y:S01]  /*06f0*/  LDC.64 R8, c[0x0][0x380] ;  /* 0x0000e000ff087b82 */ /* 0x004ea20000000a00 */
[----:B0-----:R-:W-:-:S05]  /*0700*/  IMAD.WIDE.U32 R4, R0, 0x4, R4 ;  /* 0x0000000400047825 */ /* 0x001fca00078e0004 */
[----:B------:R-:W3:Y:S01]  /*0710*/  LDG.E R3, desc[UR10][R4.64] ;  /* 0x0000000a04037981 */ /* 0x000ee2000c1e1900 */
[----:B-1----:R-:W-:-:S05]  /*0720*/  IMAD.WIDE.U32 R6, R0, 0x4, R6 ;  /* 0x0000000400067825 */ /* 0x002fca00078e0006 */
[----:B------:R-:W3:Y:S01]  /*0730*/  LDG.E R10, desc[UR10][R6.64] ;  /* 0x0000000a060a7981 */ /* 0x000ee2000c1e1900 */
[----:B--2---:R-:W-:-:S04]  /*0740*/  IMAD.WIDE.U32 R8, R0, 0x4, R8 ;  /* 0x0000000400087825 */ /* 0x004fc800078e0008 */
[----:B---3--:R-:W-:-:S05]  /*0750*/  FADD R3, R3, R10 ;  /* 0x0000000a03037221 */ /* 0x008fca0000000000 */
        /* <DEDUP_REMOVED lines=13> */
[----:B0-----:R-:W4:Y:S04]  /*0830*/  LDG.E R3, desc[UR10][R4.64+0x10] ;  /* 0x0000100a04037981 */ /* 0x001f28000c1e1900 */
[----:B------:R-:W4:Y:S02]  /*0840*/  LDG.E R10, desc[UR10][R6.64+0x10] ;  /* 0x0000100a060a7981 */ /* 0x000f24000c1e1900 */
        /* <DEDUP_REMOVED lines=10> */
[----:B------:R-:W2:Y:S04]  /*08f0*/  LDG.E R10, desc[UR10][R4.64+0x1c] ;  /* 0x00001c0a040a7981 */ /* 0x000ea8000c1e1900 */
[----:B---3--:R-:W2:Y:S01]  /*0900*/  LDG.E R15, desc[UR10][R6.64+0x1c] ;  /* 0x00001c0a060f7981 */ /* 0x008ea2000c1e1900 */
[----:B------:R-:W-:Y:S01]  /*0910*/  IADD3 R0, PT, PT, R0, 0x8, RZ ;  /* 0x0000000800007810 */ /* 0x000fe20007ffe0ff */
[----:B--2---:R-:W-:-:S05]  /*0920*/  FADD R15, R10, R15 ;  /* 0x0000000f0a0f7221 */ /* 0x004fca0000000000 */
[----:B------:R0:W-:Y:S02]  /*0930*/  STG.E desc[UR10][R8.64+0x1c], R15 ;  /* 0x00001c0f08007986 */ /* 0x0001e4000c10190a */
.L_x_2:
[----:B------:R-:W-:Y:S05]  /*0940*/  @!P1 EXIT ;  /* 0x000000000000994d */ /* 0x000fea0003800000 */
[----:B------:R-:W-:Y:S02]  /*0950*/  ISETP.GE.U32.AND P0, PT, R14, 0x4, PT ;  /* 0x000000040e00780c */ /* 0x000fe40003f06070 */
[----:B------:R-:W-:-:S04]  /*0960*/  LOP3.LUT R2, R2, 0x3, RZ, 0xc0, !PT ;  /* 0x0000000302027812 */ /* 0x000fc800078ec0ff */
[----:B------:R-:W-:-:S07]  /*0970*/  ISETP.NE.AND P1, PT, R2, RZ, PT ;  /* 0x000000ff0200720c */ /* 0x000fce0003f25270 */
[----:B------:R-:W-:Y:S06]  /*0980*/  @!P0 BRA `(.L_x_3) ;  /* 0x00000000005c8947 */ /* 0x000fec0003800000 */
[----:B------:R-:W1:Y:S08]  /*0990*/  LDC.64 R4, c[0x0][0x388] ;  /* 0x0000e200ff047b82 */ /* 0x000e700000000a00 */
[----:B------:R-:W3:Y:S08]  /*09a0*/  LDC.64 R6, c[0x0][0x390] ;  /* 0x0000e400ff067b82 */ /* 0x000ef00000000a00 */
[----:B0-2---:R-:W0:Y:S01]  /*09b0*/  LDC.64 R8, c[0x0][0x380] ;  /* 0x0000e000ff087b82 */ /* 0x005e220000000a00 */
[----:B-1----:R-:W-:-:S05]  /*09c0*/  IMAD.WIDE.U32 R4, R0, 0x4, R4 ;  /* 0x0000000400047825 */ /* 0x002fca00078e0004 */
[----:B------:R-:W2:Y:S01]  /*09d0*/  LDG.E R3, desc[UR10][R4.64] ;  /* 0x0000000a04037981 */ /* 0x000ea2000c1e1900 */
[----:B---3--:R-:W-:-:S05]  /*09e0*/  IMAD.WIDE.U32 R6, R0, 0x4, R6 ;  /* 0x0000000400067825 */ /* 0x008fca00078e0006 */
[----:B------:R-:W2:Y:S01]  /*09f0*/  LDG.E R10, desc[UR10][R6.64] ;  /* 0x0000000a060a7981 */ /* 0x000ea2000c1e1900 */
[----:B0-----:R-:W-:-:S04]  /*0a00*/  IMAD.WIDE.U32 R8, R0, 0x4, R8 ;  /* 0x0000000400087825 */ /* 0x001fc800078e0008 */
[----:B--2---:R-:W-:-:S05]  /*0a10*/  FADD R3, R3, R10 ;  /* 0x0000000a03037221 */ /* 0x004fca0000000000 */
        /* <DEDUP_REMOVED lines=9> */
[----:B------:R-:W2:Y:S04]  /*0ab0*/  LDG.E R10, desc[UR10][R4.64+0xc] ;  /* 0x00000c0a040a7981 */ /* 0x000ea8000c1e1900 */
[----:B------:R-:W2:Y:S01]  /*0ac0*/  LDG.E R15, desc[UR10][R6.64+0xc] ;  /* 0x00000c0a060f7981 */ /* 0x000ea2000c1e1900 */
[----:B------:R-:W-:Y:S01]  /*0ad0*/  IADD3 R0, PT, PT, R0, 0x4, RZ ;  /* 0x0000000400007810 */ /* 0x000fe20007ffe0ff */
[----:B--2---:R-:W-:-:S05]  /*0ae0*/  FADD R15, R10, R15 ;  /* 0x0000000f0a0f7221 */ /* 0x004fca0000000000 */
[----:B------:R1:W-:Y:S02]  /*0af0*/  STG.E desc[UR10][R8.64+0xc], R15 ;  /* 0x00000c0f08007986 */ /* 0x0003e4000c10190a */
.L_x_3:
[----:B------:R-:W-:Y:S05]  /*0b00*/  @!P1 EXIT ;  /* 0x000000000000994d */ /* 0x000fea0003800000 */
[----:B------:R-:W3:Y:S08]  /*0b10*/  LDC.64 R4, c[0x0][0x380] ;  /* 0x0000e000ff047b82 */ /* 0x000ef00000000a00 */
[----:B------:R-:W4:Y:S08]  /*0b20*/  LDC.64 R6, c[0x0][0x390] ;  /* 0x0000e400ff067b82 */ /* 0x000f300000000a00 */
[----:B012---:R-:W0:Y:S01]  /*0b30*/  LDC.64 R8, c[0x0][0x388] ;  /* 0x0000e200ff087b82 */ /* 0x007e220000000a00 */
[----:B---3--:R-:W-:-:S04]  /*0b40*/  IMAD.WIDE.U32 R4, R0, 0x4, R4 ;  /* 0x0000000400047825 */ /* 0x008fc800078e0004 */
[----:B------:R-:W-:Y:S01]  /*0b50*/  IMAD.MOV.U32 R10, RZ, RZ, R4 ;  /* 0x000000ffff0a7224 */ /* 0x000fe200078e0004 */
[----:B------:R-:W-:Y:S01]  /*0b60*/  MOV R13, R5 ;  /* 0x00000005000d7202 */ /* 0x000fe20000000f00 */
[----:B----4-:R-:W-:-:S05]  /*0b70*/  IMAD.WIDE.U32 R6, R0, 0x4, R6 ;  /* 0x0000000400067825 */ /* 0x010fca00078e0006 */
[----:B------:R-:W-:Y:S01]  /*0b80*/  MOV R11, R7 ;  /* 0x00000007000b7202 */ /* 0x000fe20000000f00 */
[----:B0-----:R-:W-:Y:S01]  /*0b90*/  IMAD.WIDE.U32 R8, R0, 0x4, R8 ;  /* 0x0000000400087825 */ /* 0x001fe200078e0008 */
[----:B------:R-:W-:-:S07]  /*0ba0*/  IADD3 R0, PT, PT, -R2, RZ, RZ ;  /* 0x000000ff02007210 */ /* 0x000fce0007ffe1ff */
.L_x_4:
[----:B0-----:R-:W-:Y:S01]  /*0bb0*/  IMAD.MOV.U32 R2, RZ, RZ, R8 ;  /* 0x000000ffff027224 */ /* 0x001fe200078e0008 */
[----:B------:R-:W-:Y:S02]  /*0bc0*/  MOV R5, R11 ;  /* 0x0000000b00057202 */ /* 0x000fe40000000f00 */
[----:B------:R-:W-:Y:S02]  /*0bd0*/  MOV R3, R9 ;  /* 0x0000000900037202 */ /* 0x000fe40000000f00 */
[----:B------:R-:W-:-:S03]  /*0be0*/  MOV R4, R6 ;  /* 0x0000000600047202 */ /* 0x000fc60000000f00 */
[----:B------:R0:W2:Y:S04]  /*0bf0*/  LDG.E R2, desc[UR10][R2.64] ;  /* 0x0000000a02027981 */ /* 0x0000a8000c1e1900 */
[----:B------:R-:W2:Y:S01]  /*0c00*/  LDG.E R5, desc[UR10][R4.64] ;  /* 0x0000000a04057981 */ /* 0x000ea2000c1e1900 */
[----:B------:R-:W-:Y:S02]  /*0c10*/  IADD3 R0, PT, PT, R0, 0x1, RZ ;  /* 0x0000000100007810 */ /* 0x000fe40007ffe0ff */
[----:B------:R-:W-:Y:S02]  /*0c20*/  IADD3 R6, P2, PT, R6, 0x4, RZ ;  /* 0x0000000406067810 */ /* 0x000fe40007f5e0ff */
[----:B------:R-:W-:Y:S01]  /*0c30*/  ISETP.NE.AND P0, PT, R0, RZ, PT ;  /* 0x000000ff0000720c */ /* 0x000fe20003f05270 */
[----:B0-----:R-:W-:Y:S01]  /*0c40*/  IMAD.MOV.U32 R3, RZ, RZ, R13 ;  /* 0x000000ffff037224 */ /* 0x001fe200078e000d */
[----:B------:R-:W-:-:S02]  /*0c50*/  IADD3 R8, P3, PT, R8, 0x4, RZ ;  /* 0x0000000408087810 */ /* 0x000fc40007f7e0ff */
[----:B------:R-:W-:Y:S02]  /*0c60*/  IADD3.X R11, PT, PT, RZ, R11, RZ, P2, !PT ;  /* 0x0000000bff0b7210 */ /* 0x000fe400017fe4ff */
[----:B------:R-:W-:Y:S01]  /*0c70*/  IADD3.X R9, PT, PT, RZ, R9, RZ, P3, !PT ;  /* 0x00000009ff097210 */ /* 0x000fe20001ffe4ff */
[----:B--2---:R-:W-:Y:S01]  /*0c80*/  FADD R7, R2, R5 ;  /* 0x0000000502077221 */ /* 0x004fe20000000000 */
[----:B------:R-:W-:Y:S02]  /*0c90*/  MOV R2, R10 ;  /* 0x0000000a00027202 */ /* 0x000fe40000000f00 */
[----:B------:R-:W-:-:S03]  /*0ca0*/  IADD3 R10, P1, PT, R10, 0x4, RZ ;  /* 0x000000040a0a7810 */ /* 0x000fc60007f3e0ff */
[----:B------:R0:W-:Y:S01]  /*0cb0*/  STG.E desc[UR10][R2.64], R7 ;  /* 0x0000000702007986 */ /* 0x0001e2000c10190a */
[----:B------:R-:W-:Y:S01]  /*0cc0*/  IADD3.X R13, PT, PT, RZ, R13, RZ, P1, !PT ;  /* 0x0000000dff0d7210 */ /* 0x000fe20000ffe4ff */
[----:B------:R-:W-:Y:S08]  /*0cd0*/  @P0 BRA `(.L_x_4) ;  /* 0xfffffffc00b40947 */ /* 0x000ff0000383ffff */
[----:B------:R-:W-:Y:S05]  /*0ce0*/  EXIT ;  /* 0x000000000000794d */ /* 0x000fea0003800000 */
.L_x_5:
[----:B------:R-:W-:-:S00]  /*0cf0*/  BRA `(.L_x_5) ;  /* 0xfffffffc00fc7947 */ /* 0x000fc0000383ffff */
[----:B------:R-:W-:-:S00]  /*0d00*/  NOP ;  /* 0x0000000000007918 */ /* 0x000fc00000000000 */
[----:B------:R-:W-:-:S00]  /*0d10*/  NOP ;  /* 0x0000000000007918 */ /* 0x000fc00000000000 */
[----:B------:R-:W-:-:S00]  /*0d20*/  NOP ;  /* 0x0000000000007918 */ /* 0x000fc00000000000 */
[----:B------:R-:W-:-:S00]  /*0d30*/  NOP ;  /* 0x0000000000007918 */ /* 0x000fc00000000000 */
[----:B------:R-:W-:-:S00]  /*0d40*/  NOP ;  /* 0x0000000000007918 */ /* 0x000fc00000000000 */
[----:B------:R-:W-:-:S00]  /*0d50*/  NOP ;  /* 0x0000000000007918 */ /* 0x000fc00000000000 */
[----:B------:R-:W-:-:S00]  /*0d60*/  NOP ;  /* 0x0000000000007918 */ /* 0x000fc00000000000 */
[----:B------:R-:W-:-:S00]  /*0d70*/  NOP ;  /* 0x0000000000007918 */ /* 0x000fc00000000000 */
.L_x_6:


//--------------------- .nv.shared.reserved.0     --------------------------
	.section	.nv.shared.reserved.0,"aw",@nobits
	.weak		__nv_reservedSMEM_offset_0_alias
	.size		__nv_reservedSMEM_offset_0_alias, 0, 64
	.other		__nv_reservedSMEM_offset_0_alias,@"STO_CUDA_RESERVED_SHARED STV_DEFAULT"
__nv_reservedSMEM_offset_0_alias:
	.zero		0
	.zero		64


//--------------------- .nv.constant0._Z6vecaddPfS_S_i --------------------------
	.section	.nv.constant0._Z6vecaddPfS_S_i,"a",@progbits
	.sectionflags	@""
	.align	4
.nv.constant0._Z6vecaddPfS_S_i:
	.zero		924


//--------------------- SYMBOLS --------------------------

	.type		.nv.reservedSmem.offset0,@object
	.size		.nv.reservedSmem.offset0,0x4
